//
// Generated by NVIDIA NVVM Compiler
//
// Compiler Build ID: CL-36424714
// Cuda compilation tools, release 13.0, V13.0.88
// Based on NVVM 20.0.0
//

.version 9.0
.target sm_100
.address_size 64

	// .globl	_Z15KernelWeakTrainPiidS_PbPdS0_S1_
// _ZZ15KernelWeakTrainPiidS_PbPdS0_S1_E5error has been demoted
// _ZZ15KernelWeakTrainPiidS_PbPdS0_S1_E14positive_error has been demoted
// _ZZ15KernelWeakTrainPiidS_PbPdS0_S1_E14negative_error has been demoted

.visible .entry _Z15KernelWeakTrainPiidS_PbPdS0_S1_(
	.param .u64 .ptr .align 1 _Z15KernelWeakTrainPiidS_PbPdS0_S1__param_0,
	.param .u32 _Z15KernelWeakTrainPiidS_PbPdS0_S1__param_1,
	.param .f64 _Z15KernelWeakTrainPiidS_PbPdS0_S1__param_2,
	.param .u64 .ptr .align 1 _Z15KernelWeakTrainPiidS_PbPdS0_S1__param_3,
	.param .u64 .ptr .align 1 _Z15KernelWeakTrainPiidS_PbPdS0_S1__param_4,
	.param .u64 .ptr .align 1 _Z15KernelWeakTrainPiidS_PbPdS0_S1__param_5,
	.param .u64 .ptr .align 1 _Z15KernelWeakTrainPiidS_PbPdS0_S1__param_6,
	.param .u64 .ptr .align 1 _Z15KernelWeakTrainPiidS_PbPdS0_S1__param_7
)
{
	.reg .pred 	%p<21>;
	.reg .b16 	%rs<16>;
	.reg .b32 	%r<50>;
	.reg .b64 	%rd<55>;
	.reg .b64 	%fd<48>;
	// demoted variable
	.shared .align 8 .b8 _ZZ15KernelWeakTrainPiidS_PbPdS0_S1_E5error[7056];
	// demoted variable
	.shared .align 8 .b8 _ZZ15KernelWeakTrainPiidS_PbPdS0_S1_E14positive_error[7056];
	// demoted variable
	.shared .align 8 .b8 _ZZ15KernelWeakTrainPiidS_PbPdS0_S1_E14negative_error[7056];
	ld.param.u64 	%rd12, [_Z15KernelWeakTrainPiidS_PbPdS0_S1__param_0];
	ld.param.u32 	%r31, [_Z15KernelWeakTrainPiidS_PbPdS0_S1__param_1];
	ld.param.f64 	%fd44, [_Z15KernelWeakTrainPiidS_PbPdS0_S1__param_2];
	ld.param.u64 	%rd9, [_Z15KernelWeakTrainPiidS_PbPdS0_S1__param_3];
	ld.param.u64 	%rd10, [_Z15KernelWeakTrainPiidS_PbPdS0_S1__param_4];
	ld.param.u64 	%rd11, [_Z15KernelWeakTrainPiidS_PbPdS0_S1__param_5];
	ld.param.u64 	%rd13, [_Z15KernelWeakTrainPiidS_PbPdS0_S1__param_6];
	ld.param.u64 	%rd14, [_Z15KernelWeakTrainPiidS_PbPdS0_S1__param_7];
	cvta.to.global.u64 	%rd1, %rd14;
	cvta.to.global.u64 	%rd2, %rd13;
	cvta.to.global.u64 	%rd3, %rd12;
	mov.u32 	%r32, %ctaid.x;
	mov.u32 	%r33, %ntid.x;
	mov.u32 	%r34, %tid.x;
	mad.lo.s32 	%r1, %r32, %r33, %r34;
	shl.b32 	%r35, %r1, 3;
	mov.u32 	%r36, _ZZ15KernelWeakTrainPiidS_PbPdS0_S1_E5error;
	add.s32 	%r37, %r36, %r35;
	mov.b64 	%rd15, 4910523509831470144;
	st.shared.u64 	[%r37], %rd15;
	mov.u32 	%r38, _ZZ15KernelWeakTrainPiidS_PbPdS0_S1_E14positive_error;
	add.s32 	%r2, %r38, %r35;
	st.shared.f64 	[%r2], %fd44;
	mov.u32 	%r39, _ZZ15KernelWeakTrainPiidS_PbPdS0_S1_E14negative_error;
	add.s32 	%r3, %r39, %r35;
	st.shared.f64 	[%r3], %fd44;
	setp.lt.s32 	%p1, %r31, 1;
	@%p1 bra 	$L__BB0_32;
	cvta.to.global.u64 	%rd16, %rd11;
	cvta.to.global.u64 	%rd17, %rd10;
	cvta.to.global.u64 	%rd18, %rd9;
	mul.lo.s32 	%r46, %r1, 50;
	cvt.s64.s32 	%rd19, %r1;
	mul.wide.s32 	%rd20, %r1, 8;
	add.s64 	%rd4, %rd16, %rd20;
	add.s64 	%rd5, %rd17, %rd19;
	mul.wide.s32 	%rd21, %r1, 4;
	add.s64 	%rd6, %rd18, %rd21;
	and.b32  	%r5, %r31, 3;
	setp.lt.u32 	%p2, %r31, 4;
	mov.b32 	%r48, 0;
	@%p2 bra 	$L__BB0_24;
	and.b32  	%r48, %r31, 2147483644;
	neg.s32 	%r43, %r48;
	add.s64 	%rd7, %rd3, 8;
	mov.b32 	%r42, 1;
$L__BB0_3:
	add.s32 	%r11, %r42, -1;
	mul.wide.s32 	%rd22, %r46, 4;
	add.s64 	%rd8, %rd7, %rd22;
	ld.global.u32 	%r12, [%rd8+-8];
	cvt.s64.s32 	%rd23, %r12;
	add.s64 	%rd24, %rd2, %rd23;
	ld.global.u8 	%rs1, [%rd24];
	setp.eq.s16 	%p3, %rs1, 0;
	@%p3 bra 	$L__BB0_6;
	mul.wide.s32 	%rd25, %r12, 8;
	add.s64 	%rd26, %rd1, %rd25;
	ld.global.f64 	%fd25, [%rd26];
	sub.f64 	%fd41, %fd44, %fd25;
	setp.geu.f64 	%p4, %fd41, 0d4425AF1D78B58C40;
	@%p4 bra 	$L__BB0_8;
	st.global.f64 	[%rd4], %fd41;
	mov.b16 	%rs2, 1;
	st.global.u8 	[%rd5], %rs2;
	st.global.u32 	[%rd6], %r11;
	bra.uni 	$L__BB0_8;
$L__BB0_6:
	mul.wide.s32 	%rd27, %r12, 8;
	add.s64 	%rd28, %rd1, %rd27;
	ld.global.f64 	%fd26, [%rd28];
	add.f64 	%fd41, %fd26, %fd44;
	mov.f64 	%fd27, 0d3FF0000000000000;
	sub.f64 	%fd4, %fd27, %fd41;
	st.shared.f64 	[%r3], %fd4;
	setp.geu.f64 	%p5, %fd4, 0d4425AF1D78B58C40;
	@%p5 bra 	$L__BB0_8;
	st.global.f64 	[%rd4], %fd4;
	mov.b16 	%rs3, 0;
	st.global.u8 	[%rd5], %rs3;
	st.global.u32 	[%rd6], %r11;
$L__BB0_8:
	add.s32 	%r13, %r42, 2;
	ld.global.u32 	%r14, [%rd8+-4];
	cvt.s64.s32 	%rd29, %r14;
	add.s64 	%rd30, %rd2, %rd29;
	ld.global.u8 	%rs4, [%rd30];
	setp.eq.s16 	%p6, %rs4, 0;
	@%p6 bra 	$L__BB0_11;
	mul.wide.s32 	%rd31, %r14, 8;
	add.s64 	%rd32, %rd1, %rd31;
	ld.global.f64 	%fd28, [%rd32];
	sub.f64 	%fd42, %fd41, %fd28;
	st.shared.f64 	[%r2], %fd42;
	setp.geu.f64 	%p7, %fd42, 0d4425AF1D78B58C40;
	@%p7 bra 	$L__BB0_13;
	st.global.f64 	[%rd4], %fd42;
	mov.b16 	%rs5, 1;
	st.global.u8 	[%rd5], %rs5;
	st.global.u32 	[%rd6], %r42;
	bra.uni 	$L__BB0_13;
$L__BB0_11:
	mul.wide.s32 	%rd33, %r14, 8;
	add.s64 	%rd34, %rd1, %rd33;
	ld.global.f64 	%fd29, [%rd34];
	add.f64 	%fd42, %fd29, %fd41;
	mov.f64 	%fd30, 0d3FF0000000000000;
	sub.f64 	%fd8, %fd30, %fd42;
	st.shared.f64 	[%r3], %fd8;
	setp.geu.f64 	%p8, %fd8, 0d4425AF1D78B58C40;
	@%p8 bra 	$L__BB0_13;
	st.global.f64 	[%rd4], %fd8;
	mov.b16 	%rs6, 0;
	st.global.u8 	[%rd5], %rs6;
	st.global.u32 	[%rd6], %r42;
$L__BB0_13:
	add.s32 	%r15, %r42, 1;
	ld.global.u32 	%r16, [%rd8];
	cvt.s64.s32 	%rd35, %r16;
	add.s64 	%rd36, %rd2, %rd35;
	ld.global.u8 	%rs7, [%rd36];
	setp.eq.s16 	%p9, %rs7, 0;
	@%p9 bra 	$L__BB0_16;
	mul.wide.s32 	%rd37, %r16, 8;
	add.s64 	%rd38, %rd1, %rd37;
	ld.global.f64 	%fd31, [%rd38];
	sub.f64 	%fd43, %fd42, %fd31;
	setp.geu.f64 	%p10, %fd43, 0d4425AF1D78B58C40;
	@%p10 bra 	$L__BB0_18;
	st.global.f64 	[%rd4], %fd43;
	mov.b16 	%rs8, 1;
	st.global.u8 	[%rd5], %rs8;
	st.global.u32 	[%rd6], %r15;
	bra.uni 	$L__BB0_18;
$L__BB0_16:
	mul.wide.s32 	%rd39, %r16, 8;
	add.s64 	%rd40, %rd1, %rd39;
	ld.global.f64 	%fd32, [%rd40];
	add.f64 	%fd43, %fd32, %fd42;
	mov.f64 	%fd33, 0d3FF0000000000000;
	sub.f64 	%fd12, %fd33, %fd43;
	st.shared.f64 	[%r3], %fd12;
	setp.geu.f64 	%p11, %fd12, 0d4425AF1D78B58C40;
	@%p11 bra 	$L__BB0_18;
	st.global.f64 	[%rd4], %fd12;
	mov.b16 	%rs9, 0;
	st.global.u8 	[%rd5], %rs9;
	st.global.u32 	[%rd6], %r15;
$L__BB0_18:
	ld.global.u32 	%r17, [%rd8+4];
	cvt.s64.s32 	%rd41, %r17;
	add.s64 	%rd42, %rd2, %rd41;
	ld.global.u8 	%rs10, [%rd42];
	setp.eq.s16 	%p12, %rs10, 0;
	@%p12 bra 	$L__BB0_21;
	mul.wide.s32 	%rd43, %r17, 8;
	add.s64 	%rd44, %rd1, %rd43;
	ld.global.f64 	%fd34, [%rd44];
	sub.f64 	%fd44, %fd43, %fd34;
	st.shared.f64 	[%r2], %fd44;
	setp.geu.f64 	%p13, %fd44, 0d4425AF1D78B58C40;
	@%p13 bra 	$L__BB0_23;
	st.global.f64 	[%rd4], %fd44;
	mov.b16 	%rs11, 1;
	st.global.u8 	[%rd5], %rs11;
	st.global.u32 	[%rd6], %r13;
	bra.uni 	$L__BB0_23;
$L__BB0_21:
	mul.wide.s32 	%rd45, %r17, 8;
	add.s64 	%rd46, %rd1, %rd45;
	ld.global.f64 	%fd35, [%rd46];
	add.f64 	%fd44, %fd35, %fd43;
	st.shared.f64 	[%r2], %fd44;
	mov.f64 	%fd36, 0d3FF0000000000000;
	sub.f64 	%fd16, %fd36, %fd44;
	st.shared.f64 	[%r3], %fd16;
	setp.geu.f64 	%p14, %fd16, 0d4425AF1D78B58C40;
	@%p14 bra 	$L__BB0_23;
	st.global.f64 	[%rd4], %fd16;
	mov.b16 	%rs12, 0;
	st.global.u8 	[%rd5], %rs12;
	st.global.u32 	[%rd6], %r13;
$L__BB0_23:
	add.s32 	%r46, %r46, 4;
	add.s32 	%r43, %r43, 4;
	add.s32 	%r42, %r42, 4;
	setp.ne.s32 	%p15, %r43, 0;
	@%p15 bra 	$L__BB0_3;
$L__BB0_24:
	setp.eq.s32 	%p16, %r5, 0;
	@%p16 bra 	$L__BB0_32;
	neg.s32 	%r47, %r5;
$L__BB0_26:
	.pragma "nounroll";
	mul.wide.s32 	%rd47, %r46, 4;
	add.s64 	%rd48, %rd3, %rd47;
	ld.global.u32 	%r27, [%rd48];
	cvt.s64.s32 	%rd49, %r27;
	add.s64 	%rd50, %rd2, %rd49;
	ld.global.u8 	%rs13, [%rd50];
	setp.eq.s16 	%p17, %rs13, 0;
	@%p17 bra 	$L__BB0_29;
	mul.wide.s32 	%rd51, %r27, 8;
	add.s64 	%rd52, %rd1, %rd51;
	ld.global.f64 	%fd37, [%rd52];
	sub.f64 	%fd44, %fd44, %fd37;
	st.shared.f64 	[%r2], %fd44;
	setp.geu.f64 	%p18, %fd44, 0d4425AF1D78B58C40;
	@%p18 bra 	$L__BB0_31;
	st.global.f64 	[%rd4], %fd44;
	mov.b16 	%rs14, 1;
	st.global.u8 	[%rd5], %rs14;
	st.global.u32 	[%rd6], %r48;
	bra.uni 	$L__BB0_31;
$L__BB0_29:
	mul.wide.s32 	%rd53, %r27, 8;
	add.s64 	%rd54, %rd1, %rd53;
	ld.global.f64 	%fd38, [%rd54];
	add.f64 	%fd44, %fd38, %fd44;
	st.shared.f64 	[%r2], %fd44;
	mov.f64 	%fd39, 0d3FF0000000000000;
	sub.f64 	%fd22, %fd39, %fd44;
	st.shared.f64 	[%r3], %fd22;
	setp.geu.f64 	%p19, %fd22, 0d4425AF1D78B58C40;
	@%p19 bra 	$L__BB0_31;
	st.global.f64 	[%rd4], %fd22;
	mov.b16 	%rs15, 0;
	st.global.u8 	[%rd5], %rs15;
	st.global.u32 	[%rd6], %r48;
$L__BB0_31:
	add.s32 	%r46, %r46, 1;
	add.s32 	%r48, %r48, 1;
	add.s32 	%r47, %r47, 1;
	setp.ne.s32 	%p20, %r47, 0;
	@%p20 bra 	$L__BB0_26;
$L__BB0_32:
	ret;

}


// ===== COMPILED SASS (sm_100) =====

	.target	sm_100

	.elftype	@"ET_EXEC"


//--------------------- .note.nv.tkinfo           --------------------------
	.section	.note.nv.tkinfo,"",@"SHT_NOTE"
	.sectionflags	@"SHF_NOTE_NV_TKINFO"
	.tkinfo
        /*0018*/ 	.word	0x00000002
        /*0030*/ 	.string	""
        /*0030*/ 	.string	"ptxas"
        /*0030*/ 	.string	"Cuda compilation tools, release 13.0, V13.0.88"
        /*0030*/ 	.string	"Build cuda_13.0.r13.0/compiler.36424714_0"
        /*0030*/ 	.string	"-arch sm_100 -m 64 "



//--------------------- .note.nv.cuinfo           --------------------------
	.section	.note.nv.cuinfo,"",@"SHT_NOTE"
	.sectionflags	@"SHF_NOTE_NV_CUINFO"
        /*0018*/ 	.short	0x0002
        /*001a*/ 	.short	0x0064
        /*001c*/ 	.short	0x0082
	.zero		2


//--------------------- .nv.info                  --------------------------
	.section	.nv.info,"",@"SHT_CUDA_INFO"
	.align	4


	//----- nvinfo : EIATTR_REGCOUNT
	.align		4
        /*0000*/ 	.byte	0x04, 0x2f
        /*0002*/ 	.short	(.L_1 - .L_0)
	.align		4
.L_0:
        /*0004*/ 	.word	index@(_Z15KernelWeakTrainPiidS_PbPdS0_S1_)
        /*0008*/ 	.word	0x0000001e


	//----- nvinfo : EIATTR_FRAME_SIZE
	.align		4
.L_1:
        /*000c*/ 	.byte	0x04, 0x11
        /*000e*/ 	.short	(.L_3 - .L_2)
	.align		4
.L_2:
        /*0010*/ 	.word	index@(_Z15KernelWeakTrainPiidS_PbPdS0_S1_)
        /*0014*/ 	.word	0x00000000


	//----- nvinfo : EIATTR_MIN_STACK_SIZE
	.align		4
.L_3:
        /*0018*/ 	.byte	0x04, 0x12
        /*001a*/ 	.short	(.L_5 - .L_4)
	.align		4
.L_4:
        /*001c*/ 	.word	index@(_Z15KernelWeakTrainPiidS_PbPdS0_S1_)
        /*0020*/ 	.word	0x00000000
.L_5:


//--------------------- .nv.compat                --------------------------
	.section	.nv.compat,"",@"SHT_CUDA_COMPAT_INFO"
	.align	4
        /*0000*/ 	.byte	0x02, 0x09, 0x00, 0x00, 0x02, 0x02, 0x01, 0x00, 0x02, 0x05, 0x05, 0x00, 0x03, 0x07, 0x01, 0x01
        /*0010*/ 	.byte	0x02, 0x03, 0x00, 0x00, 0x02, 0x06, 0x01, 0x00, 0x04, 0x0b, 0x08, 0x00, 0x01, 0x00, 0x00, 0x00
        /*0020*/ 	.byte	0x00, 0x00, 0x00, 0x00


//--------------------- .nv.info._Z15KernelWeakTrainPiidS_PbPdS0_S1_ --------------------------
	.section	.nv.info._Z15KernelWeakTrainPiidS_PbPdS0_S1_,"",@"SHT_CUDA_INFO"
	.sectionflags	@""
	.align	4


	//----- nvinfo : EIATTR_CUDA_API_VERSION
	.align		4
        /*0000*/ 	.byte	0x04, 0x37
        /*0002*/ 	.short	(.L_7 - .L_6)
.L_6:
        /*0004*/ 	.word	0x00000082


	//----- nvinfo : EIATTR_KPARAM_INFO
	.align		4
.L_7:
        /*0008*/ 	.byte	0x04, 0x17
        /*000a*/ 	.short	(.L_9 - .L_8)
.L_8:
        /*000c*/ 	.word	0x00000000
        /*0010*/ 	.short	0x0007
        /*0012*/ 	.short	0x0038
        /*0014*/ 	.byte	0x00, 0xf5, 0x21, 0x00


	//----- nvinfo : EIATTR_KPARAM_INFO
	.align		4
.L_9:
        /*0018*/ 	.byte	0x04, 0x17
        /*001a*/ 	.short	(.L_11 - .L_10)
.L_10:
        /*001c*/ 	.word	0x00000000
        /*0020*/ 	.short	0x0006
        /*0022*/ 	.short	0x0030
        /*0024*/ 	.byte	0x00, 0xf5, 0x21, 0x00


	//----- nvinfo : EIATTR_KPARAM_INFO
	.align		4
.L_11:
        /*0028*/ 	.byte	0x04, 0x17
        /*002a*/ 	.short	(.L_13 - .L_12)
.L_12:
        /*002c*/ 	.word	0x00000000
        /*0030*/ 	.short	0x0005
        /*0032*/ 	.short	0x0028
        /*0034*/ 	.byte	0x00, 0xf5, 0x21, 0x00


	//----- nvinfo : EIATTR_KPARAM_INFO
	.align		4
.L_13:
        /*0038*/ 	.byte	0x04, 0x17
        /*003a*/ 	.short	(.L_15 - .L_14)
.L_14:
        /*003c*/ 	.word	0x00000000
        /*0040*/ 	.short	0x0004
        /*0042*/ 	.short	0x0020
        /*0044*/ 	.byte	0x00, 0xf5, 0x21, 0x00


	//----- nvinfo : EIATTR_KPARAM_INFO
	.align		4
.L_15:
        /*0048*/ 	.byte	0x04, 0x17
        /*004a*/ 	.short	(.L_17 - .L_16)
.L_16:
        /*004c*/ 	.word	0x00000000
        /*0050*/ 	.short	0x0003
        /*0052*/ 	.short	0x0018
        /*0054*/ 	.byte	0x00, 0xf5, 0x21, 0x00


	//----- nvinfo : EIATTR_KPARAM_INFO
	.align		4
.L_17:
        /*0058*/ 	.byte	0x04, 0x17
        /*005a*/ 	.short	(.L_19 - .L_18)
.L_18:
        /*005c*/ 	.word	0x00000000
        /*0060*/ 	.short	0x0002
        /*0062*/ 	.short	0x0010
        /*0064*/ 	.byte	0x00, 0xf0, 0x21, 0x00


	//----- nvinfo : EIATTR_KPARAM_INFO
	.align		4
.L_19:
        /*0068*/ 	.byte	0x04, 0x17
        /*006a*/ 	.short	(.L_21 - .L_20)
.L_20:
        /*006c*/ 	.word	0x00000000
        /*0070*/ 	.short	0x0001
        /*0072*/ 	.short	0x0008
        /*0074*/ 	.byte	0x00, 0xf0, 0x11, 0x00


	//----- nvinfo : EIATTR_KPARAM_INFO
	.align		4
.L_21:
        /*0078*/ 	.byte	0x04, 0x17
        /*007a*/ 	.short	(.L_23 - .L_22)
.L_22:
        /*007c*/ 	.word	0x00000000
        /*0080*/ 	.short	0x0000
        /*0082*/ 	.short	0x0000
        /*0084*/ 	.byte	0x00, 0xf5, 0x21, 0x00


	//----- nvinfo : EIATTR_SPARSE_MMA_MASK
	.align		4
.L_23:
        /*0088*/ 	.byte	0x03, 0x50
        /*008a*/ 	.short	0x0000


	//----- nvinfo : EIATTR_MAXREG_COUNT
	.align		4
        /*008c*/ 	.byte	0x03, 0x1b
        /*008e*/ 	.short	0x00ff


	//----- nvinfo : EIATTR_MERCURY_ISA_VERSION
	.align		4
        /*0090*/ 	.byte	0x03, 0x5f
        /*0092*/ 	.short	0x0101


	//----- nvinfo : EIATTR_VRC_CTA_INIT_COUNT
	.align		4
        /*0094*/ 	.byte	0x02, 0x4a
	.zero		1
	.zero		1


	//----- nvinfo : EIATTR_EXIT_INSTR_OFFSETS
	.align		4
        /*0098*/ 	.byte	0x04, 0x1c
        /*009a*/ 	.short	(.L_25 - .L_24)


	//   ....[0]....
.L_24:
        /*009c*/ 	.word	0x00000170


	//   ....[1]....
        /*00a0*/ 	.word	0x00000b10


	//   ....[2]....
        /*00a4*/ 	.word	0x00000dd0


	//----- nvinfo : EIATTR_CRS_STACK_SIZE
	.align		4
.L_25:
        /*00a8*/ 	.byte	0x04, 0x1e
        /*00aa*/ 	.short	(.L_27 - .L_26)
.L_26:
        /*00ac*/ 	.word	0x00000000


	//----- nvinfo : EIATTR_CBANK_PARAM_SIZE
	.align		4
.L_27:
        /*00b0*/ 	.byte	0x03, 0x19
        /*00b2*/ 	.short	0x0040


	//----- nvinfo : EIATTR_PARAM_CBANK
	.align		4
        /*00b4*/ 	.byte	0x04, 0x0a
        /*00b6*/ 	.short	(.L_29 - .L_28)
	.align		4
.L_28:
        /*00b8*/ 	.word	index@(.nv.constant0._Z15KernelWeakTrainPiidS_PbPdS0_S1_)
        /*00bc*/ 	.short	0x0380
        /*00be*/ 	.short	0x0040


	//----- nvinfo : EIATTR_SW_WAR
	.align		4
.L_29:
        /*00c0*/ 	.byte	0x04, 0x36
        /*00c2*/ 	.short	(.L_31 - .L_30)
.L_30:
        /*00c4*/ 	.word	0x00000008
.L_31:


//--------------------- .nv.callgraph             --------------------------
	.section	.nv.callgraph,"",@"SHT_CUDA_CALLGRAPH"
	.align	4
	.sectionentsize	8
	.align		4
        /*0000*/ 	.word	0x00000000
	.align		4
        /*0004*/ 	.word	0xffffffff
	.align		4
        /*0008*/ 	.word	0x00000000
	.align		4
        /*000c*/ 	.word	0xfffffffe
	.align		4
        /*0010*/ 	.word	0x00000000
	.align		4
        /*0014*/ 	.word	0xfffffffd
	.align		4
        /*0018*/ 	.word	0x00000000
	.align		4
        /*001c*/ 	.word	0xfffffffc


//--------------------- .text._Z15KernelWeakTrainPiidS_PbPdS0_S1_ --------------------------
	.section	.text._Z15KernelWeakTrainPiidS_PbPdS0_S1_,"ax",@progbits
	.align	128
        .global         _Z15KernelWeakTrainPiidS_PbPdS0_S1_
        .type           _Z15KernelWeakTrainPiidS_PbPdS0_S1_,@function
        .size           _Z15KernelWeakTrainPiidS_PbPdS0_S1_,(.L_x_19 - _Z15KernelWeakTrainPiidS_PbPdS0_S1_)
        .other          _Z15KernelWeakTrainPiidS_PbPdS0_S1_,@"STO_CUDA_ENTRY STV_DEFAULT"
_Z15KernelWeakTrainPiidS_PbPdS0_S1_:
.text._Z15KernelWeakTrainPiidS_PbPdS0_S1_:
[----:B------:R-:W-:Y:S01]  /*0000*/  LDC R1, c[0x0][0x37c] ;  /* 0x0000df00ff017b82 */ /* 0x000fe20000000800 */
[----:B------:R-:W0:Y:S07]  /*0010*/  S2R R0, SR_TID.X ;  /* 0x0000000000007919 */ /* 0x000e2e0000002100 */
[----:B------:R-:W1:Y:S01]  /*0020*/  S2UR UR6, SR_CgaCtaId ;  /* 0x00000000000679c3 */ /* 0x000e620000008800 */
[----:B------:R-:W-:Y:S01]  /*0030*/  UMOV UR4, 0x400 ;  /* 0x0000040000047882 */ /* 0x000fe20000000000 */
[----:B------:R-:W-:Y:S01]  /*0040*/  IMAD.MOV.U32 R4, RZ, RZ, 0x78b58c40 ;  /* 0x78b58c40ff047424 */ /* 0x000fe200078e00ff */
[----:B------:R-:W-:Y:S01]  /*0050*/  UIADD3 UR5, UPT, UPT, UR4, 0x1b90, URZ ;  /* 0x00001b9004057890 */ /* 0x000fe2000fffe0ff */
[----:B------:R-:W-:-:S04]  /*0060*/  IMAD.MOV.U32 R5, RZ, RZ, 0x4425af1d ;  /* 0x4425af1dff057424 */ /* 0x000fc800078e00ff */
[----:B------:R-:W0:Y:S08]  /*0070*/  S2UR UR8, SR_CTAID.X ;  /* 0x00000000000879c3 */ /* 0x000e300000002500 */
[----:B------:R-:W0:Y:S08]  /*0080*/  LDC R3, c[0x0][0x360] ;  /* 0x0000d800ff037b82 */ /* 0x000e300000000800 */
[----:B------:R-:W2:Y:S01]  /*0090*/  LDC R14, c[0x0][0x388] ;  /* 0x0000e200ff0e7b82 */ /* 0x000ea20000000800 */
[----:B-1----:R-:W-:-:S02]  /*00a0*/  ULEA UR7, UR6, UR4, 0x18 ;  /* 0x0000000406077291 */ /* 0x002fc4000f8ec0ff */
[----:B------:R-:W-:Y:S02]  /*00b0*/  UIADD3 UR4, UPT, UPT, UR4, 0x3720, URZ ;  /* 0x0000372004047890 */ /* 0x000fe4000fffe0ff */
[----:B------:R-:W-:Y:S02]  /*00c0*/  ULEA UR5, UR6, UR5, 0x18 ;  /* 0x0000000506057291 */ /* 0x000fe4000f8ec0ff */
[----:B------:R-:W-:Y:S01]  /*00d0*/  ULEA UR4, UR6, UR4, 0x18 ;  /* 0x0000000406047291 */ /* 0x000fe2000f8ec0ff */
[----:B------:R-:W1:Y:S01]  /*00e0*/  LDC.64 R6, c[0x0][0x390] ;  /* 0x0000e400ff067b82 */ /* 0x000e620000000a00 */
[----:B0-----:R-:W-:-:S05]  /*00f0*/  IMAD R3, R3, UR8, R0 ;  /* 0x0000000803037c24 */ /* 0x001fca000f8e0200 */
[C---:B------:R-:W-:Y:S02]  /*0100*/  LEA R9, R3.reuse, UR7, 0x3 ;  /* 0x0000000703097c11 */ /* 0x040fe4000f8e18ff */
[C---:B------:R-:W-:Y:S02]  /*0110*/  LEA R0, R3.reuse, UR5, 0x3 ;  /* 0x0000000503007c11 */ /* 0x040fe4000f8e18ff */
[----:B--2---:R-:W-:Y:S01]  /*0120*/  ISETP.GE.AND P0, PT, R14, 0x1, PT ;  /* 0x000000010e00780c */ /* 0x004fe20003f06270 */
[----:B------:R0:W-:Y:S01]  /*0130*/  STS.64 [R9], R4 ;  /* 0x0000000409007388 */ /* 0x0001e20000000a00 */
[----:B------:R-:W-:-:S03]  /*0140*/  LEA R2, R3, UR4, 0x3 ;  /* 0x0000000403027c11 */ /* 0x000fc6000f8e18ff */
[----:B-1----:R0:W-:Y:S04]  /*0150*/  STS.64 [R0], R6 ;  /* 0x0000000600007388 */ /* 0x0021e80000000a00 */
[----:B------:R0:W-:Y:S04]  /*0160*/  STS.64 [R2], R6 ;  /* 0x0000000602007388 */ /* 0x0001e80000000a00 */
[----:B------:R-:W-:Y:S05]  /*0170*/  @!P0 EXIT ;  /* 0x000000000000894d */ /* 0x000fea0003800000 */
[----:B------:R-:W1:Y:S01]  /*0180*/  LDCU.64 UR4, c[0x0][0x3a0] ;  /* 0x00007400ff0477ac */ /* 0x000e620008000a00 */
[----:B------:R-:W2:Y:S01]  /*0190*/  LDC.64 R10, c[0x0][0x3a8] ;  /* 0x0000ea00ff0a7b82 */ /* 0x000ea20000000a00 */
[----:B0-----:R-:W-:Y:S01]  /*01a0*/  HFMA2 R5, -RZ, RZ, 0, 0 ;  /* 0x00000000ff057431 */ /* 0x001fe200000001ff */
[----:B------:R-:W-:Y:S01]  /*01b0*/  LOP3.LUT R4, R14, 0x3, RZ, 0xc0, !PT ;  /* 0x000000030e047812 */ /* 0x000fe200078ec0ff */
[----:B------:R-:W0:Y:S01]  /*01c0*/  LDCU.64 UR8, c[0x0][0x390] ;  /* 0x00007200ff0877ac */ /* 0x000e220008000a00 */
[----:B------:R-:W3:Y:S04]  /*01d0*/  LDCU.64 UR6, c[0x0][0x358] ;  /* 0x00006b00ff0677ac */ /* 0x000ee80008000a00 */
[----:B------:R-:W4:Y:S01]  /*01e0*/  LDC.64 R12, c[0x0][0x398] ;  /* 0x0000e600ff0c7b82 */ /* 0x000f220000000a00 */
[----:B-1----:R-:W-:-:S04]  /*01f0*/  IADD3 R8, P0, PT, R3, UR4, RZ ;  /* 0x0000000403087c10 */ /* 0x002fc8000ff1e0ff */
[C---:B------:R-:W-:Y:S01]  /*0200*/  LEA.HI.X.SX32 R9, R3.reuse, UR5, 0x1, P0 ;  /* 0x0000000503097c11 */ /* 0x040fe200080f0eff */
[----:B0-----:R-:W-:Y:S01]  /*0210*/  IMAD.U32 R18, RZ, RZ, UR8 ;  /* 0x00000008ff127e24 */ /* 0x001fe2000f8e00ff */
[----:B------:R-:W-:Y:S01]  /*0220*/  ISETP.GE.U32.AND P0, PT, R14, 0x4, PT ;  /* 0x000000040e00780c */ /* 0x000fe20003f06070 */
[----:B------:R-:W-:Y:S02]  /*0230*/  IMAD.U32 R19, RZ, RZ, UR9 ;  /* 0x00000009ff137e24 */ /* 0x000fe4000f8e00ff */
[----:B--2---:R-:W-:-:S04]  /*0240*/  IMAD.WIDE R10, R3, 0x8, R10 ;  /* 0x00000008030a7825 */ /* 0x004fc800078e020a */
[----:B----4-:R-:W-:-:S04]  /*0250*/  IMAD.WIDE R12, R3, 0x4, R12 ;  /* 0x00000004030c7825 */ /* 0x010fc800078e020c */
[----:B------:R-:W-:Y:S02]  /*0260*/  IMAD R3, R3, 0x32, RZ ;  /* 0x0000003203037824 */ /* 0x000fe400078e02ff */
[----:B---3--:R-:W-:Y:S05]  /*0270*/  @!P0 BRA `(.L_x_0) ;  /* 0x0000000800208947 */ /* 0x008fea0003800000 */
[----:B------:R-:W0:Y:S01]  /*0280*/  LDCU.64 UR4, c[0x0][0x380] ;  /* 0x00007000ff0477ac */ /* 0x000e220008000a00 */
[----:B------:R-:W-:Y:S02]  /*0290*/  LOP3.LUT R5, R14, 0x7ffffffc, RZ, 0xc0, !PT ;  /* 0x7ffffffc0e057812 */ /* 0x000fe400078ec0ff */
[----:B------:R-:W-:Y:S01]  /*02a0*/  MOV R6, 0x1 ;  /* 0x0000000100067802 */ /* 0x000fe20000000f00 */
[----:B------:R-:W1:Y:S02]  /*02b0*/  LDCU.64 UR12, c[0x0][0x3b8] ;  /* 0x00007700ff0c77ac */ /* 0x000e640008000a00 */
[----:B------:R-:W-:Y:S01]  /*02c0*/  IMAD.MOV R7, RZ, RZ, -R5 ;  /* 0x000000ffff077224 */ /* 0x000fe200078e0a05 */
[----:B------:R-:W2:Y:S01]  /*02d0*/  LDCU.64 UR8, c[0x0][0x3b0] ;  /* 0x00007600ff0877ac */ /* 0x000ea20008000a00 */
[----:B0-----:R-:W-:-:S04]  /*02e0*/  UIADD3 UR4, UP0, UPT, UR4, 0x8, URZ ;  /* 0x0000000804047890 */ /* 0x001fc8000ff1e0ff */
[----:B-1----:R-:W-:-:S12]  /*02f0*/  UIADD3.X UR5, UPT, UPT, URZ, UR5, URZ, UP0, !UPT ;  /* 0x00000005ff057290 */ /* 0x002fd800087fe4ff */
.L_x_13:
[----:B--2---:R-:W-:Y:S01]  /*0300*/  MOV R15, UR5 ;  /* 0x00000005000f7c02 */ /* 0x004fe20008000f00 */
[----:B-1----:R-:W-:-:S04]  /*0310*/  IMAD.U32 R14, RZ, RZ, UR4 ;  /* 0x00000004ff0e7e24 */ /* 0x002fc8000f8e00ff */
[----:B------:R-:W-:-:S05]  /*0320*/  IMAD.WIDE R14, R3, 0x4, R14 ;  /* 0x00000004030e7825 */ /* 0x000fca00078e020e */
[----:B------:R-:W2:Y:S02]  /*0330*/  LDG.E R21, desc[UR6][R14.64+-0x8] ;  /* 0xfffff8060e157981 */ /* 0x000ea4000c1e1900 */
[----:B--2---:R-:W-:-:S04]  /*0340*/  IADD3 R16, P0, PT, R21, UR8, RZ ;  /* 0x0000000815107c10 */ /* 0x004fc8000ff1e0ff */
[----:B------:R-:W-:-:S05]  /*0350*/  LEA.HI.X.SX32 R17, R21, UR9, 0x1, P0 ;  /* 0x0000000915117c11 */ /* 0x000fca00080f0eff */
[----:B------:R-:W2:Y:S01]  /*0360*/  LDG.E.U8 R16, desc[UR6][R16.64] ;  /* 0x0000000610107981 */ /* 0x000ea2000c1e1100 */
[----:B------:R-:W-:Y:S01]  /*0370*/  VIADD R7, R7, 0x4 ;  /* 0x0000000407077836 */ /* 0x000fe20000000000 */
[----:B------:R-:W-:Y:S01]  /*0380*/  UMOV UR10, 0x78b58c40 ;  /* 0x78b58c40000a7882 */ /* 0x000fe20000000000 */
[----:B------:R-:W-:Y:S01]  /*0390*/  UMOV UR11, 0x4425af1d ;  /* 0x4425af1d000b7882 */ /* 0x000fe20000000000 */
[----:B------:R-:W-:Y:S01]  /*03a0*/  BSSY.RECONVERGENT B0, `(.L_x_1) ;  /* 0x000001c000007945 */ /* 0x000fe20003800200 */
[----:B------:R-:W-:Y:S01]  /*03b0*/  VIADD R25, R6, 0xffffffff ;  /* 0xffffffff06197836 */ /* 0x000fe20000000000 */
[----:B------:R-:W-:Y:S02]  /*03c0*/  ISETP.NE.AND P0, PT, R7, RZ, PT ;  /* 0x000000ff0700720c */ /* 0x000fe40003f05270 */
[----:B--2---:R-:W-:-:S13]  /*03d0*/  ISETP.NE.AND P1, PT, R16, RZ, PT ;  /* 0x000000ff1000720c */ /* 0x004fda0003f25270 */
[----:B0-----:R-:W-:Y:S05]  /*03e0*/  @!P1 BRA `(.L_x_2) ;  /* 0x0000000000309947 */ /* 0x001fea0003800000 */
[----:B------:R-:W-:Y:S01]  /*03f0*/  MOV R16, UR12 ;  /* 0x0000000c00107c02 */ /* 0x000fe20008000f00 */
[----:B------:R-:W-:-:S04]  /*0400*/  IMAD.U32 R17, RZ, RZ, UR13 ;  /* 0x0000000dff117e24 */ /* 0x000fc8000f8e00ff */
[----:B------:R-:W-:-:S06]  /*0410*/  IMAD.WIDE R20, R21, 0x8, R16 ;  /* 0x0000000815147825 */ /* 0x000fcc00078e0210 */
[----:B------:R-:W2:Y:S02]  /*0420*/  LDG.E.64 R20, desc[UR6][R20.64] ;  /* 0x0000000614147981 */ /* 0x000ea4000c1e1b00 */
[----:B--2---:R-:W-:-:S08]  /*0430*/  DADD R18, -R20, R18 ;  /* 0x0000000014127229 */ /* 0x004fd00000000112 */
[----:B------:R-:W-:-:S14]  /*0440*/  DSETP.GEU.AND P1, PT, R18, UR10, PT ;  /* 0x0000000a12007e2a */ /* 0x000fdc000bf2e000 */
[----:B------:R-:W-:Y:S05]  /*0450*/  @P1 BRA `(.L_x_3) ;  /* 0x0000000000401947 */ /* 0x000fea0003800000 */
[----:B------:R-:W-:Y:S01]  /*0460*/  IMAD.MOV.U32 R20, RZ, RZ, 0x1 ;  /* 0x00000001ff147424 */ /* 0x000fe200078e00ff */
[----:B------:R1:W-:Y:S04]  /*0470*/  STG.E.64 desc[UR6][R10.64], R18 ;  /* 0x000000120a007986 */ /* 0x0003e8000c101b06 */
[----:B------:R1:W-:Y:S04]  /*0480*/  STG.E.U8 desc[UR6][R8.64], R20 ;  /* 0x0000001408007986 */ /* 0x0003e8000c101106 */
[----:B------:R1:W-:Y:S01]  /*0490*/  STG.E desc[UR6][R12.64], R25 ;  /* 0x000000190c007986 */ /* 0x0003e2000c101906 */
[----:B------:R-:W-:Y:S05]  /*04a0*/  BRA `(.L_x_3) ;  /* 0x00000000002c7947 */ /* 0x000fea0003800000 */
.L_x_2:
[----:B------:R-:W-:Y:S01]  /*04b0*/  MOV R16, UR12 ;  /* 0x0000000c00107c02 */ /* 0x000fe20008000f00 */
[----:B------:R-:W-:-:S04]  /*04c0*/  IMAD.U32 R17, RZ, RZ, UR13 ;  /* 0x0000000dff117e24 */ /* 0x000fc8000f8e00ff */
[----:B------:R-:W-:-:S06]  /*04d0*/  IMAD.WIDE R20, R21, 0x8, R16 ;  /* 0x0000000815147825 */ /* 0x000fcc00078e0210 */
[----:B------:R-:W2:Y:S02]  /*04e0*/  LDG.E.64 R20, desc[UR6][R20.64] ;  /* 0x0000000614147981 */ /* 0x000ea4000c1e1b00 */
[----:B--2---:R-:W-:-:S08]  /*04f0*/  DADD R18, R20, R18 ;  /* 0x0000000014127229 */ /* 0x004fd00000000012 */
[----:B------:R-:W-:-:S07]  /*0500*/  DADD R22, -R18, 1 ;  /* 0x3ff0000012167429 */ /* 0x000fce0000000100 */
[----:B------:R0:W-:Y:S01]  /*0510*/  STS.64 [R2], R22 ;  /* 0x0000001602007388 */ /* 0x0001e20000000a00 */
[----:B------:R-:W-:-:S14]  /*0520*/  DSETP.GEU.AND P1, PT, R22, UR10, PT ;  /* 0x0000000a16007e2a */ /* 0x000fdc000bf2e000 */
[----:B------:R0:W-:Y:S04]  /*0530*/  @!P1 STG.E.64 desc[UR6][R10.64], R22 ;  /* 0x000000160a009986 */ /* 0x0001e8000c101b06 */
[----:B------:R0:W-:Y:S04]  /*0540*/  @!P1 STG.E.U8 desc[UR6][R8.64], RZ ;  /* 0x000000ff08009986 */ /* 0x0001e8000c101106 */
[----:B------:R0:W-:Y:S02]  /*0550*/  @!P1 STG.E desc[UR6][R12.64], R25 ;  /* 0x000000190c009986 */ /* 0x0001e4000c101906 */
.L_x_3:
[----:B------:R-:W-:Y:S05]  /*0560*/  BSYNC.RECONVERGENT B0 ;  /* 0x0000000000007941 */ /* 0x000fea0003800200 */
.L_x_1:
[----:B0-----:R-:W1:Y:S02]  /*0570*/  LDG.E R23, desc[UR6][R14.64+-0x4] ;  /* 0xfffffc060e177981 */ /* 0x001e64000c1e1900 */
[----:B-1----:R-:W-:-:S04]  /*0580*/  IADD3 R20, P1, PT, R23, UR8, RZ ;  /* 0x0000000817147c10 */ /* 0x002fc8000ff3e0ff */
[----:B------:R-:W-:-:S05]  /*0590*/  LEA.HI.X.SX32 R21, R23, UR9, 0x1, P1 ;  /* 0x0000000917157c11 */ /* 0x000fca00088f0eff */
[----:B------:R-:W2:Y:S01]  /*05a0*/  LDG.E.U8 R20, desc[UR6][R20.64] ;  /* 0x0000000614147981 */ /* 0x000ea2000c1e1100 */
[----:B------:R-:W-:Y:S01]  /*05b0*/  BSSY.RECONVERGENT B0, `(.L_x_4) ;  /* 0x0000018000007945 */ /* 0x000fe20003800200 */
[----:B------:R-:W-:Y:S01]  /*05c0*/  VIADD R25, R6, 0x2 ;  /* 0x0000000206197836 */ /* 0x000fe20000000000 */
[----:B--2---:R-:W-:-:S13]  /*05d0*/  ISETP.NE.AND P1, PT, R20, RZ, PT ;  /* 0x000000ff1400720c */ /* 0x004fda0003f25270 */
[----:B------:R-:W-:Y:S05]  /*05e0*/  @!P1 BRA `(.L_x_5) ;  /* 0x00000000002c9947 */ /* 0x000fea0003800000 */
[----:B------:R-:W-:-:S06]  /*05f0*/  IMAD.WIDE R20, R23, 0x8, R16 ;  /* 0x0000000817147825 */ /* 0x000fcc00078e0210 */
[----:B------:R-:W2:Y:S02]  /*0600*/  LDG.E.64 R20, desc[UR6][R20.64] ;  /* 0x0000000614147981 */ /* 0x000ea4000c1e1b00 */
[----:B--2---:R-:W-:-:S07]  /*0610*/  DADD R18, -R20, R18 ;  /* 0x0000000014127229 */ /* 0x004fce0000000112 */
[----:B------:R1:W-:Y:S01]  /*0620*/  STS.64 [R0], R18 ;  /* 0x0000001200007388 */ /* 0x0003e20000000a00 */
[----:B------:R-:W-:-:S14]  /*0630*/  DSETP.GEU.AND P1, PT, R18, UR10, PT ;  /* 0x0000000a12007e2a */ /* 0x000fdc000bf2e000 */
[----:B-1----:R-:W-:Y:S05]  /*0640*/  @P1 BRA `(.L_x_6) ;  /* 0x0000000000381947 */ /* 0x002fea0003800000 */
[----:B------:R-:W-:Y:S01]  /*0650*/  MOV R20, 0x1 ;  /* 0x0000000100147802 */ /* 0x000fe20000000f00 */
[----:B------:R1:W-:Y:S04]  /*0660*/  STG.E.64 desc[UR6][R10.64], R18 ;  /* 0x000000120a007986 */ /* 0x0003e8000c101b06 */
[----:B------:R1:W-:Y:S04]  /*0670*/  STG.E.U8 desc[UR6][R8.64], R20 ;  /* 0x0000001408007986 */ /* 0x0003e8000c101106 */
[----:B------:R1:W-:Y:S01]  /*0680*/  STG.E desc[UR6][R12.64], R6 ;  /* 0x000000060c007986 */ /* 0x0003e2000c101906 */
[----:B------:R-:W-:Y:S05]  /*0690*/  BRA `(.L_x_6) ;  /* 0x0000000000247947 */ /* 0x000fea0003800000 */
.L_x_5:
        /* <DEDUP_REMOVED lines=9> */
.L_x_6:
[----:B------:R-:W-:Y:S05]  /*0730*/  BSYNC.RECONVERGENT B0 ;  /* 0x0000000000007941 */ /* 0x000fea0003800200 */
.L_x_4:
[----:B------:R-:W0:Y:S02]  /*0740*/  LDG.E R23, desc[UR6][R14.64] ;  /* 0x000000060e177981 */ /* 0x000e24000c1e1900 */
[----:B01----:R-:W-:-:S04]  /*0750*/  IADD3 R20, P1, PT, R23, UR8, RZ ;  /* 0x0000000817147c10 */ /* 0x003fc8000ff3e0ff */
        /* <DEDUP_REMOVED lines=16> */
.L_x_8:
        /* <DEDUP_REMOVED lines=9> */
.L_x_9:
[----:B------:R-:W-:Y:S05]  /*08f0*/  BSYNC.RECONVERGENT B0 ;  /* 0x0000000000007941 */ /* 0x000fea0003800200 */
.L_x_7:
[----:B------:R-:W1:Y:S02]  /*0900*/  LDG.E R15, desc[UR6][R14.64+0x4] ;  /* 0x000004060e0f7981 */ /* 0x000e64000c1e1900 */
[----:B-1----:R-:W-:-:S04]  /*0910*/  IADD3 R20, P1, PT, R15, UR8, RZ ;  /* 0x000000080f147c10 */ /* 0x002fc8000ff3e0ff */
[----:B------:R-:W-:-:S05]  /*0920*/  LEA.HI.X.SX32 R21, R15, UR9, 0x1, P1 ;  /* 0x000000090f157c11 */ /* 0x000fca00088f0eff */
[----:B------:R-:W2:Y:S01]  /*0930*/  LDG.E.U8 R20, desc[UR6][R20.64] ;  /* 0x0000000614147981 */ /* 0x000ea2000c1e1100 */
[----:B------:R-:W-:Y:S01]  /*0940*/  BSSY.RECONVERGENT B0, `(.L_x_10) ;  /* 0x0000018000007945 */ /* 0x000fe20003800200 */
        /* <DEDUP_REMOVED lines=13> */
.L_x_11:
[----:B------:R-:W-:-:S05]  /*0a20*/  IMAD.WIDE R16, R15, 0x8, R16 ;  /* 0x000000080f107825 */ /* 0x000fca00078e0210 */
[----:B------:R-:W2:Y:S02]  /*0a30*/  LDG.E.64 R14, desc[UR6][R16.64] ;  /* 0x00000006100e7981 */ /* 0x000ea4000c1e1b00 */
[----:B--2---:R-:W-:-:S07]  /*0a40*/  DADD R18, R14, R18 ;  /* 0x000000000e127229 */ /* 0x004fce0000000012 */
[----:B------:R2:W-:Y:S01]  /*0a50*/  STS.64 [R0], R18 ;  /* 0x0000001200007388 */ /* 0x0005e20000000a00 */
[----:B------:R-:W-:-:S07]  /*0a60*/  DADD R14, -R18, 1 ;  /* 0x3ff00000120e7429 */ /* 0x000fce0000000100 */
[----:B------:R2:W-:Y:S01]  /*0a70*/  STS.64 [R2], R14 ;  /* 0x0000000e02007388 */ /* 0x0005e20000000a00 */
[----:B------:R-:W-:-:S14]  /*0a80*/  DSETP.GEU.AND P1, PT, R14, UR10, PT ;  /* 0x0000000a0e007e2a */ /* 0x000fdc000bf2e000 */
[----:B------:R2:W-:Y:S04]  /*0a90*/  @!P1 STG.E.64 desc[UR6][R10.64], R14 ;  /* 0x0000000e0a009986 */ /* 0x0005e8000c101b06 */
[----:B------:R2:W-:Y:S04]  /*0aa0*/  @!P1 STG.E.U8 desc[UR6][R8.64], RZ ;  /* 0x000000ff08009986 */ /* 0x0005e8000c101106 */
[----:B------:R2:W-:Y:S02]  /*0ab0*/  @!P1 STG.E desc[UR6][R12.64], R25 ;  /* 0x000000190c009986 */ /* 0x0005e4000c101906 */
.L_x_12:
[----:B------:R-:W-:Y:S05]  /*0ac0*/  BSYNC.RECONVERGENT B0 ;  /* 0x0000000000007941 */ /* 0x000fea0003800200 */
.L_x_10:
[----:B------:R-:W-:Y:S02]  /*0ad0*/  VIADD R3, R3, 0x4 ;  /* 0x0000000403037836 */ /* 0x000fe40000000000 */
[----:B------:R-:W-:Y:S01]  /*0ae0*/  VIADD R6, R6, 0x4 ;  /* 0x0000000406067836 */ /* 0x000fe20000000000 */
[----:B------:R-:W-:Y:S06]  /*0af0*/  @P0 BRA `(.L_x_13) ;  /* 0xfffffff800000947 */ /* 0x000fec000383ffff */
.L_x_0:
[----:B------:R-:W-:-:S13]  /*0b00*/  ISETP.NE.AND P0, PT, R4, RZ, PT ;  /* 0x000000ff0400720c */ /* 0x000fda0003f05270 */
[----:B------:R-:W-:Y:S05]  /*0b10*/  @!P0 EXIT ;  /* 0x000000000000894d */ /* 0x000fea0003800000 */
[----:B------:R-:W3:Y:S01]  /*0b20*/  LDC.64 R6, c[0x0][0x3b8] ;  /* 0x0000ee00ff067b82 */ /* 0x000ee20000000a00 */
[----:B------:R-:W-:Y:S01]  /*0b30*/  IADD3 R4, PT, PT, -R4, RZ, RZ ;  /* 0x000000ff04047210 */ /* 0x000fe20007ffe1ff */
[----:B------:R-:W4:Y:S06]  /*0b40*/  LDCU.64 UR4, c[0x0][0x3b0] ;  /* 0x00007600ff0477ac */ /* 0x000f2c0008000a00 */
[----:B-12---:R-:W1:Y:S02]  /*0b50*/  LDC.64 R14, c[0x0][0x380] ;  /* 0x0000e000ff0e7b82 */ /* 0x006e640000000a00 */
.L_x_17:
[----:B-1----:R-:W-:-:S06]  /*0b60*/  IMAD.WIDE R16, R3, 0x4, R14 ;  /* 0x0000000403107825 */ /* 0x002fcc00078e020e */
[----:B------:R-:W4:Y:S02]  /*0b70*/  LDG.E R17, desc[UR6][R16.64] ;  /* 0x0000000610117981 */ /* 0x000f24000c1e1900 */
[----:B----4-:R-:W-:-:S04]  /*0b80*/  IADD3 R20, P0, PT, R17, UR4, RZ ;  /* 0x0000000411147c10 */ /* 0x010fc8000ff1e0ff */
[----:B------:R-:W-:-:S05]  /*0b90*/  LEA.HI.X.SX32 R21, R17, UR5, 0x1, P0 ;  /* 0x0000000511157c11 */ /* 0x000fca00080f0eff */
[----:B------:R-:W2:Y:S01]  /*0ba0*/  LDG.E.U8 R20, desc[UR6][R20.64] ;  /* 0x0000000614147981 */ /* 0x000ea2000c1e1100 */
[----:B------:R-:W-:Y:S01]  /*0bb0*/  VIADD R4, R4, 0x1 ;  /* 0x0000000104047836 */ /* 0x000fe20000000000 */
[----:B------:R-:W-:Y:S04]  /*0bc0*/  BSSY.RECONVERGENT B0, `(.L_x_14) ;  /* 0x000001d000007945 */ /* 0x000fe80003800200 */
[----:B------:R-:W-:Y:S02]  /*0bd0*/  ISETP.NE.AND P0, PT, R4, RZ, PT ;  /* 0x000000ff0400720c */ /* 0x000fe40003f05270 */
[----:B--2---:R-:W-:-:S13]  /*0be0*/  ISETP.NE.AND P1, PT, R20, RZ, PT ;  /* 0x000000ff1400720c */ /* 0x004fda0003f25270 */
[----:B------:R-:W-:Y:S05]  /*0bf0*/  @!P1 BRA `(.L_x_15) ;  /* 0x0000000000349947 */ /* 0x000fea0003800000 */
[----:B---3--:R-:W-:-:S06]  /*0c00*/  IMAD.WIDE R16, R17, 0x8, R6 ;  /* 0x0000000811107825 */ /* 0x008fcc00078e0206 */
[----:B------:R-:W2:Y:S01]  /*0c10*/  LDG.E.64 R16, desc[UR6][R16.64] ;  /* 0x0000000610107981 */ /* 0x000ea2000c1e1b00 */
[----:B------:R-:W-:Y:S01]  /*0c20*/  UMOV UR8, 0x78b58c40 ;  /* 0x78b58c4000087882 */ /* 0x000fe20000000000 */
[----:B------:R-:W-:Y:S01]  /*0c30*/  UMOV UR9, 0x4425af1d ;  /* 0x4425af1d00097882 */ /* 0x000fe20000000000 */
        /* <DEDUP_REMOVED lines=9> */
.L_x_15:
[----:B---3--:R-:W-:-:S05]  /*0cd0*/  IMAD.WIDE R20, R17, 0x8, R6 ;  /* 0x0000000811147825 */ /* 0x008fca00078e0206 */
[----:B------:R-:W2:Y:S01]  /*0ce0*/  LDG.E.64 R16, desc[UR6][R20.64] ;  /* 0x0000000614107981 */ /* 0x000ea2000c1e1b00 */
[----:B------:R-:W-:Y:S01]  /*0cf0*/  UMOV UR8, 0x78b58c40 ;  /* 0x78b58c4000087882 */ /* 0x000fe20000000000 */
[----:B------:R-:W-:Y:S01]  /*0d00*/  UMOV UR9, 0x4425af1d ;  /* 0x4425af1d00097882 */ /* 0x000fe20000000000 */
        /* <DEDUP_REMOVED lines=8> */
.L_x_16:
[----:B------:R-:W-:Y:S05]  /*0d90*/  BSYNC.RECONVERGENT B0 ;  /* 0x0000000000007941 */ /* 0x000fea0003800200 */
.L_x_14:
[----:B------:R-:W-:Y:S01]  /*0da0*/  VIADD R3, R3, 0x1 ;  /* 0x0000000103037836 */ /* 0x000fe20000000000 */
[----:B-12---:R-:W-:Y:S01]  /*0db0*/  IADD3 R5, PT, PT, R5, 0x1, RZ ;  /* 0x0000000105057810 */ /* 0x006fe20007ffe0ff */
[----:B------:R-:W-:Y:S06]  /*0dc0*/  @P0 BRA `(.L_x_17) ;  /* 0xfffffffc00640947 */ /* 0x000fec000383ffff */
[----:B------:R-:W-:Y:S05]  /*0dd0*/  EXIT ;  /* 0x000000000000794d */ /* 0x000fea0003800000 */
.L_x_18:
[----:B------:R-:W-:-:S00]  /*0de0*/  BRA `(.L_x_18) ;  /* 0xfffffffc00fc7947 */ /* 0x000fc0000383ffff */
[----:B------:R-:W-:-:S00]  /*0df0*/  NOP ;  /* 0x0000000000007918 */ /* 0x000fc00000000000 */
        /* <DEDUP_REMOVED lines=8> */
.L_x_19:


//--------------------- .nv.shared._Z15KernelWeakTrainPiidS_PbPdS0_S1_ --------------------------
	.section	.nv.shared._Z15KernelWeakTrainPiidS_PbPdS0_S1_,"aw",@nobits
	.sectionflags	@""
	.align	8
.nv.shared._Z15KernelWeakTrainPiidS_PbPdS0_S1_:
	.zero		22192


//--------------------- .nv.shared.reserved.0     --------------------------
	.section	.nv.shared.reserved.0,"aw",@nobits
	.weak		__nv_reservedSMEM_offset_0_alias
	.size		__nv_reservedSMEM_offset_0_alias, 0, 64
	.other		__nv_reservedSMEM_offset_0_alias,@"STO_CUDA_RESERVED_SHARED STV_DEFAULT"
__nv_reservedSMEM_offset_0_alias:
	.zero		0
	.zero		64


//--------------------- .nv.constant0._Z15KernelWeakTrainPiidS_PbPdS0_S1_ --------------------------
	.section	.nv.constant0._Z15KernelWeakTrainPiidS_PbPdS0_S1_,"a",@progbits
	.sectionflags	@""
	.align	4
.nv.constant0._Z15KernelWeakTrainPiidS_PbPdS0_S1_:
	.zero		960


//--------------------- SYMBOLS --------------------------

	.type		.nv.reservedSmem.offset0,@object
	.size		.nv.reservedSmem.offset0,0x4
	.type		.nv.reservedSmem.cap,@object
	.size		.nv.reservedSmem.cap,0x4
